//
// Generated by NVIDIA NVVM Compiler
//
// Compiler Build ID: CL-36424714
// Cuda compilation tools, release 13.0, V13.0.88
// Based on NVVM 20.0.0
//

.version 9.0
.target sm_100
.address_size 64

	// .globl	_Z11findMaximumPiS_

.visible .entry _Z11findMaximumPiS_(
	.param .u64 .ptr .align 1 _Z11findMaximumPiS__param_0,
	.param .u64 .ptr .align 1 _Z11findMaximumPiS__param_1
)
{
	.reg .pred 	%p<3>;
	.reg .b32 	%r<11>;
	.reg .b64 	%rd<7>;

	ld.param.u64 	%rd2, [_Z11findMaximumPiS__param_1];
	mov.u32 	%r1, %tid.x;
	setp.gt.u32 	%p1, %r1, 7;
	@%p1 bra 	$L__BB0_4;
	cvta.to.global.u64 	%rd3, %rd2;
	mul.wide.u32 	%rd4, %r1, 4;
	add.s64 	%rd1, %rd3, %rd4;
	ld.global.u32 	%r9, [%rd1];
	mov.b32 	%r10, 8;
$L__BB0_2:
	mul.wide.s32 	%rd5, %r10, 4;
	add.s64 	%rd6, %rd1, %rd5;
	ld.global.u32 	%r8, [%rd6];
	max.s32 	%r9, %r9, %r8;
	shr.u32 	%r10, %r10, 1;
	setp.lt.u32 	%p2, %r1, %r10;
	@%p2 bra 	$L__BB0_2;
	st.global.u32 	[%rd1], %r9;
$L__BB0_4:
	ret;

}


// ===== COMPILED SASS (sm_100) =====

	.target	sm_100

	.elftype	@"ET_EXEC"


//--------------------- .note.nv.tkinfo           --------------------------
	.section	.note.nv.tkinfo,"",@"SHT_NOTE"
	.sectionflags	@"SHF_NOTE_NV_TKINFO"
	.tkinfo
        /*0018*/ 	.word	0x00000002
        /*0030*/ 	.string	""
        /*0030*/ 	.string	"ptxas"
        /*0030*/ 	.string	"Cuda compilation tools, release 13.0, V13.0.88"
        /*0030*/ 	.string	"Build cuda_13.0.r13.0/compiler.36424714_0"
        /*0030*/ 	.string	"-arch sm_100 -m 64 "



//--------------------- .note.nv.cuinfo           --------------------------
	.section	.note.nv.cuinfo,"",@"SHT_NOTE"
	.sectionflags	@"SHF_NOTE_NV_CUINFO"
        /*0018*/ 	.short	0x0002
        /*001a*/ 	.short	0x0064
        /*001c*/ 	.short	0x0082
	.zero		2


//--------------------- .nv.info                  --------------------------
	.section	.nv.info,"",@"SHT_CUDA_INFO"
	.align	4


	//----- nvinfo : EIATTR_REGCOUNT
	.align		4
        /*0000*/ 	.byte	0x04, 0x2f
        /*0002*/ 	.short	(.L_1 - .L_0)
	.align		4
.L_0:
        /*0004*/ 	.word	index@(_Z11findMaximumPiS_)
        /*0008*/ 	.word	0x0000000c


	//----- nvinfo : EIATTR_FRAME_SIZE
	.align		4
.L_1:
        /*000c*/ 	.byte	0x04, 0x11
        /*000e*/ 	.short	(.L_3 - .L_2)
	.align		4
.L_2:
        /*0010*/ 	.word	index@(_Z11findMaximumPiS_)
        /*0014*/ 	.word	0x00000000


	//----- nvinfo : EIATTR_MIN_STACK_SIZE
	.align		4
.L_3:
        /*0018*/ 	.byte	0x04, 0x12
        /*001a*/ 	.short	(.L_5 - .L_4)
	.align		4
.L_4:
        /*001c*/ 	.word	index@(_Z11findMaximumPiS_)
        /*0020*/ 	.word	0x00000000
.L_5:


//--------------------- .nv.compat                --------------------------
	.section	.nv.compat,"",@"SHT_CUDA_COMPAT_INFO"
	.align	4
        /*0000*/ 	.byte	0x02, 0x09, 0x00, 0x00, 0x02, 0x02, 0x01, 0x00, 0x02, 0x05, 0x05, 0x00, 0x03, 0x07, 0x01, 0x01
        /*0010*/ 	.byte	0x02, 0x03, 0x00, 0x00, 0x02, 0x06, 0x01, 0x00, 0x04, 0x0b, 0x08, 0x00, 0x09, 0x00, 0x00, 0x00
        /*0020*/ 	.byte	0x00, 0x00, 0x00, 0x00


//--------------------- .nv.info._Z11findMaximumPiS_ --------------------------
	.section	.nv.info._Z11findMaximumPiS_,"",@"SHT_CUDA_INFO"
	.sectionflags	@""
	.align	4


	//----- nvinfo : EIATTR_CUDA_API_VERSION
	.align		4
        /*0000*/ 	.byte	0x04, 0x37
        /*0002*/ 	.short	(.L_7 - .L_6)
.L_6:
        /*0004*/ 	.word	0x00000082


	//----- nvinfo : EIATTR_KPARAM_INFO
	.align		4
.L_7:
        /*0008*/ 	.byte	0x04, 0x17
        /*000a*/ 	.short	(.L_9 - .L_8)
.L_8:
        /*000c*/ 	.word	0x00000000
        /*0010*/ 	.short	0x0001
        /*0012*/ 	.short	0x0008
        /*0014*/ 	.byte	0x00, 0xf5, 0x21, 0x00


	//----- nvinfo : EIATTR_KPARAM_INFO
	.align		4
.L_9:
        /*0018*/ 	.byte	0x04, 0x17
        /*001a*/ 	.short	(.L_11 - .L_10)
.L_10:
        /*001c*/ 	.word	0x00000000
        /*0020*/ 	.short	0x0000
        /*0022*/ 	.short	0x0000
        /*0024*/ 	.byte	0x00, 0xf5, 0x21, 0x00


	//----- nvinfo : EIATTR_SPARSE_MMA_MASK
	.align		4
.L_11:
        /*0028*/ 	.byte	0x03, 0x50
        /*002a*/ 	.short	0x0000


	//----- nvinfo : EIATTR_MAXREG_COUNT
	.align		4
        /*002c*/ 	.byte	0x03, 0x1b
        /*002e*/ 	.short	0x00ff


	//----- nvinfo : EIATTR_MERCURY_ISA_VERSION
	.align		4
        /*0030*/ 	.byte	0x03, 0x5f
        /*0032*/ 	.short	0x0101


	//----- nvinfo : EIATTR_VRC_CTA_INIT_COUNT
	.align		4
        /*0034*/ 	.byte	0x02, 0x4a
	.zero		1
	.zero		1


	//----- nvinfo : EIATTR_EXIT_INSTR_OFFSETS
	.align		4
        /*0038*/ 	.byte	0x04, 0x1c
        /*003a*/ 	.short	(.L_13 - .L_12)


	//   ....[0]....
.L_12:
        /*003c*/ 	.word	0x00000030


	//   ....[1]....
        /*0040*/ 	.word	0x00000120


	//----- nvinfo : EIATTR_CRS_STACK_SIZE
	.align		4
.L_13:
        /*0044*/ 	.byte	0x04, 0x1e
        /*0046*/ 	.short	(.L_15 - .L_14)
.L_14:
        /*0048*/ 	.word	0x00000000


	//----- nvinfo : EIATTR_CBANK_PARAM_SIZE
	.align		4
.L_15:
        /*004c*/ 	.byte	0x03, 0x19
        /*004e*/ 	.short	0x0010


	//----- nvinfo : EIATTR_PARAM_CBANK
	.align		4
        /*0050*/ 	.byte	0x04, 0x0a
        /*0052*/ 	.short	(.L_17 - .L_16)
	.align		4
.L_16:
        /*0054*/ 	.word	index@(.nv.constant0._Z11findMaximumPiS_)
        /*0058*/ 	.short	0x0380
        /*005a*/ 	.short	0x0010


	//----- nvinfo : EIATTR_SW_WAR
	.align		4
.L_17:
        /*005c*/ 	.byte	0x04, 0x36
        /*005e*/ 	.short	(.L_19 - .L_18)
.L_18:
        /*0060*/ 	.word	0x00000008
.L_19:


//--------------------- .nv.callgraph             --------------------------
	.section	.nv.callgraph,"",@"SHT_CUDA_CALLGRAPH"
	.align	4
	.sectionentsize	8
	.align		4
        /*0000*/ 	.word	0x00000000
	.align		4
        /*0004*/ 	.word	0xffffffff
	.align		4
        /*0008*/ 	.word	0x00000000
	.align		4
        /*000c*/ 	.word	0xfffffffe
	.align		4
        /*0010*/ 	.word	0x00000000
	.align		4
        /*0014*/ 	.word	0xfffffffd
	.align		4
        /*0018*/ 	.word	0x00000000
	.align		4
        /*001c*/ 	.word	0xfffffffc


//--------------------- .text._Z11findMaximumPiS_ --------------------------
	.section	.text._Z11findMaximumPiS_,"ax",@progbits
	.align	128
        .global         _Z11findMaximumPiS_
        .type           _Z11findMaximumPiS_,@function
        .size           _Z11findMaximumPiS_,(.L_x_3 - _Z11findMaximumPiS_)
        .other          _Z11findMaximumPiS_,@"STO_CUDA_ENTRY STV_DEFAULT"
_Z11findMaximumPiS_:
.text._Z11findMaximumPiS_:
[----:B------:R-:W-:Y:S01]  /*0000*/  LDC R1, c[0x0][0x37c] ;  /* 0x0000df00ff017b82 */ /* 0x000fe20000000800 */
[----:B------:R-:W0:Y:S02]  /*0010*/  S2R R0, SR_TID.X ;  /* 0x0000000000007919 */ /* 0x000e240000002100 */
[----:B0-----:R-:W-:-:S13]  /*0020*/  ISETP.GT.U32.AND P0, PT, R0, 0x7, PT ;  /* 0x000000070000780c */ /* 0x001fda0003f04070 */
[----:B------:R-:W-:Y:S05]  /*0030*/  @P0 EXIT ;  /* 0x000000000000094d */ /* 0x000fea0003800000 */
[----:B------:R-:W0:Y:S01]  /*0040*/  LDC.64 R2, c[0x0][0x388] ;  /* 0x0000e200ff027b82 */ /* 0x000e220000000a00 */
[----:B------:R-:W1:Y:S01]  /*0050*/  LDCU.64 UR4, c[0x0][0x358] ;  /* 0x00006b00ff0477ac */ /* 0x000e620008000a00 */
[----:B0-----:R-:W-:-:S05]  /*0060*/  IMAD.WIDE.U32 R2, R0, 0x4, R2 ;  /* 0x0000000400027825 */ /* 0x001fca00078e0002 */
[----:B-1----:R0:W5:Y:S01]  /*0070*/  LDG.E R7, desc[UR4][R2.64] ;  /* 0x0000000402077981 */ /* 0x002162000c1e1900 */
[----:B------:R-:W-:Y:S01]  /*0080*/  BSSY.RECONVERGENT B0, `(.L_x_0) ;  /* 0x0000008000007945 */ /* 0x000fe20003800200 */
[----:B------:R-:W-:-:S07]  /*0090*/  IMAD.MOV.U32 R9, RZ, RZ, 0x8 ;  /* 0x00000008ff097424 */ /* 0x000fce00078e00ff */
.L_x_1:
[----:B------:R-:W-:-:S06]  /*00a0*/  IMAD.WIDE R4, R9, 0x4, R2 ;  /* 0x0000000409047825 */ /* 0x000fcc00078e0202 */
[----:B------:R-:W2:Y:S01]  /*00b0*/  LDG.E R4, desc[UR4][R4.64] ;  /* 0x0000000404047981 */ /* 0x000ea2000c1e1900 */
[----:B------:R-:W-:-:S04]  /*00c0*/  SHF.R.U32.HI R9, RZ, 0x1, R9 ;  /* 0x00000001ff097819 */ /* 0x000fc80000011609 */
[----:B------:R-:W-:Y:S02]  /*00d0*/  ISETP.GE.U32.AND P0, PT, R0, R9, PT ;  /* 0x000000090000720c */ /* 0x000fe40003f06070 */
[----:B--2--5:R-:W-:-:S11]  /*00e0*/  VIMNMX R7, PT, PT, R4, R7, !PT ;  /* 0x0000000704077248 */ /* 0x024fd60007fe0100 */
[----:B------:R-:W-:Y:S05]  /*00f0*/  @!P0 BRA `(.L_x_1) ;  /* 0xfffffffc00e88947 */ /* 0x000fea000383ffff */
[----:B------:R-:W-:Y:S05]  /*0100*/  BSYNC.RECONVERGENT B0 ;  /* 0x0000000000007941 */ /* 0x000fea0003800200 */
.L_x_0:
[----:B------:R-:W-:Y:S01]  /*0110*/  STG.E desc[UR4][R2.64], R7 ;  /* 0x0000000702007986 */ /* 0x000fe2000c101904 */
[----:B------:R-:W-:Y:S05]  /*0120*/  EXIT ;  /* 0x000000000000794d */ /* 0x000fea0003800000 */
.L_x_2:
[----:B------:R-:W-:-:S00]  /*0130*/  BRA `(.L_x_2) ;  /* 0xfffffffc00fc7947 */ /* 0x000fc0000383ffff */
[----:B------:R-:W-:-:S00]  /*0140*/  NOP ;  /* 0x0000000000007918 */ /* 0x000fc00000000000 */
        /* <DEDUP_REMOVED lines=11> */
.L_x_3:


//--------------------- .nv.shared.reserved.0     --------------------------
	.section	.nv.shared.reserved.0,"aw",@nobits
	.weak		__nv_reservedSMEM_offset_0_alias
	.size		__nv_reservedSMEM_offset_0_alias, 0, 64
	.other		__nv_reservedSMEM_offset_0_alias,@"STO_CUDA_RESERVED_SHARED STV_DEFAULT"
__nv_reservedSMEM_offset_0_alias:
	.zero		0
	.zero		64


//--------------------- .nv.constant0._Z11findMaximumPiS_ --------------------------
	.section	.nv.constant0._Z11findMaximumPiS_,"a",@progbits
	.sectionflags	@""
	.align	4
.nv.constant0._Z11findMaximumPiS_:
	.zero		912


//--------------------- SYMBOLS --------------------------

	.type		.nv.reservedSmem.offset0,@object
	.size		.nv.reservedSmem.offset0,0x4
